//
// Generated by NVIDIA NVVM Compiler
//
// Compiler Build ID: CL-36424714
// Cuda compilation tools, release 13.0, V13.0.88
// Based on NVVM 20.0.0
//

.version 9.0
.target sm_100
.address_size 64

	// .globl	_Z28sfem_adjoint_mini_tet_kerneli

.visible .entry _Z28sfem_adjoint_mini_tet_kerneli(
	.param .u32 _Z28sfem_adjoint_mini_tet_kerneli_param_0
)
{


	ret;

}


// ===== COMPILED SASS (sm_100) =====

	.target	sm_100

	.elftype	@"ET_EXEC"


//--------------------- .note.nv.tkinfo           --------------------------
	.section	.note.nv.tkinfo,"",@"SHT_NOTE"
	.sectionflags	@"SHF_NOTE_NV_TKINFO"
	.tkinfo
        /*0018*/ 	.word	0x00000002
        /*0030*/ 	.string	""
        /*0030*/ 	.string	"ptxas"
        /*0030*/ 	.string	"Cuda compilation tools, release 13.0, V13.0.88"
        /*0030*/ 	.string	"Build cuda_13.0.r13.0/compiler.36424714_0"
        /*0030*/ 	.string	"-arch sm_100 -m 64 "



//--------------------- .note.nv.cuinfo           --------------------------
	.section	.note.nv.cuinfo,"",@"SHT_NOTE"
	.sectionflags	@"SHF_NOTE_NV_CUINFO"
        /*0018*/ 	.short	0x0002
        /*001a*/ 	.short	0x0064
        /*001c*/ 	.short	0x0082
	.zero		2


//--------------------- .nv.info                  --------------------------
	.section	.nv.info,"",@"SHT_CUDA_INFO"
	.align	4


	//----- nvinfo : EIATTR_REGCOUNT
	.align		4
        /*0000*/ 	.byte	0x04, 0x2f
        /*0002*/ 	.short	(.L_1 - .L_0)
	.align		4
.L_0:
        /*0004*/ 	.word	index@(_Z28sfem_adjoint_mini_tet_kerneli)
        /*0008*/ 	.word	0x00000004


	//----- nvinfo : EIATTR_FRAME_SIZE
	.align		4
.L_1:
        /*000c*/ 	.byte	0x04, 0x11
        /*000e*/ 	.short	(.L_3 - .L_2)
	.align		4
.L_2:
        /*0010*/ 	.word	index@(_Z28sfem_adjoint_mini_tet_kerneli)
        /*0014*/ 	.word	0x00000000


	//----- nvinfo : EIATTR_MIN_STACK_SIZE
	.align		4
.L_3:
        /*0018*/ 	.byte	0x04, 0x12
        /*001a*/ 	.short	(.L_5 - .L_4)
	.align		4
.L_4:
        /*001c*/ 	.word	index@(_Z28sfem_adjoint_mini_tet_kerneli)
        /*0020*/ 	.word	0x00000000
.L_5:


//--------------------- .nv.compat                --------------------------
	.section	.nv.compat,"",@"SHT_CUDA_COMPAT_INFO"
	.align	4
        /*0000*/ 	.byte	0x02, 0x09, 0x00, 0x00, 0x02, 0x02, 0x01, 0x00, 0x02, 0x05, 0x05, 0x00, 0x03, 0x07, 0x01, 0x01
        /*0010*/ 	.byte	0x02, 0x03, 0x00, 0x00, 0x02, 0x06, 0x01, 0x00, 0x04, 0x0b, 0x08, 0x00, 0x09, 0x00, 0x00, 0x00
        /*0020*/ 	.byte	0x00, 0x00, 0x00, 0x00


//--------------------- .nv.info._Z28sfem_adjoint_mini_tet_kerneli --------------------------
	.section	.nv.info._Z28sfem_adjoint_mini_tet_kerneli,"",@"SHT_CUDA_INFO"
	.sectionflags	@""
	.align	4


	//----- nvinfo : EIATTR_CUDA_API_VERSION
	.align		4
        /*0000*/ 	.byte	0x04, 0x37
        /*0002*/ 	.short	(.L_7 - .L_6)
.L_6:
        /*0004*/ 	.word	0x00000082


	//----- nvinfo : EIATTR_KPARAM_INFO
	.align		4
.L_7:
        /*0008*/ 	.byte	0x04, 0x17
        /*000a*/ 	.short	(.L_9 - .L_8)
.L_8:
        /*000c*/ 	.word	0x00000000
        /*0010*/ 	.short	0x0000
        /*0012*/ 	.short	0x0000
        /*0014*/ 	.byte	0x00, 0xf0, 0x11, 0x00


	//----- nvinfo : EIATTR_SPARSE_MMA_MASK
	.align		4
.L_9:
        /*0018*/ 	.byte	0x03, 0x50
        /*001a*/ 	.short	0x0000


	//----- nvinfo : EIATTR_MAXREG_COUNT
	.align		4
        /*001c*/ 	.byte	0x03, 0x1b
        /*001e*/ 	.short	0x00ff


	//----- nvinfo : EIATTR_MERCURY_ISA_VERSION
	.align		4
        /*0020*/ 	.byte	0x03, 0x5f
        /*0022*/ 	.short	0x0101


	//----- nvinfo : EIATTR_VRC_CTA_INIT_COUNT
	.align		4
        /*0024*/ 	.byte	0x02, 0x4a
	.zero		1
	.zero		1


	//----- nvinfo : EIATTR_EXIT_INSTR_OFFSETS
	.align		4
        /*0028*/ 	.byte	0x04, 0x1c
        /*002a*/ 	.short	(.L_11 - .L_10)


	//   ....[0]....
.L_10:
        /*002c*/ 	.word	0x00000010


	//----- nvinfo : EIATTR_CBANK_PARAM_SIZE
	.align		4
.L_11:
        /*0030*/ 	.byte	0x03, 0x19
        /*0032*/ 	.short	0x0004


	//----- nvinfo : EIATTR_PARAM_CBANK
	.align		4
        /*0034*/ 	.byte	0x04, 0x0a
        /*0036*/ 	.short	(.L_13 - .L_12)
	.align		4
.L_12:
        /*0038*/ 	.word	index@(.nv.constant0._Z28sfem_adjoint_mini_tet_kerneli)
        /*003c*/ 	.short	0x0380
        /*003e*/ 	.short	0x0004


	//----- nvinfo : EIATTR_SW_WAR
	.align		4
.L_13:
        /*0040*/ 	.byte	0x04, 0x36
        /*0042*/ 	.short	(.L_15 - .L_14)
.L_14:
        /*0044*/ 	.word	0x00000008
.L_15:


//--------------------- .nv.callgraph             --------------------------
	.section	.nv.callgraph,"",@"SHT_CUDA_CALLGRAPH"
	.align	4
	.sectionentsize	8
	.align		4
        /*0000*/ 	.word	0x00000000
	.align		4
        /*0004*/ 	.word	0xffffffff
	.align		4
        /*0008*/ 	.word	0x00000000
	.align		4
        /*000c*/ 	.word	0xfffffffe
	.align		4
        /*0010*/ 	.word	0x00000000
	.align		4
        /*0014*/ 	.word	0xfffffffd
	.align		4
        /*0018*/ 	.word	0x00000000
	.align		4
        /*001c*/ 	.word	0xfffffffc


//--------------------- .text._Z28sfem_adjoint_mini_tet_kerneli --------------------------
	.section	.text._Z28sfem_adjoint_mini_tet_kerneli,"ax",@progbits
	.align	128
        .global         _Z28sfem_adjoint_mini_tet_kerneli
        .type           _Z28sfem_adjoint_mini_tet_kerneli,@function
        .size           _Z28sfem_adjoint_mini_tet_kerneli,(.L_x_1 - _Z28sfem_adjoint_mini_tet_kerneli)
        .other          _Z28sfem_adjoint_mini_tet_kerneli,@"STO_CUDA_ENTRY STV_DEFAULT"
_Z28sfem_adjoint_mini_tet_kerneli:
.text._Z28sfem_adjoint_mini_tet_kerneli:
[----:B------:R-:W-:Y:S01]  /*0000*/  LDC R1, c[0x0][0x37c] ;  /* 0x0000df00ff017b82 */ /* 0x000fe20000000800 */
[----:B------:R-:W-:Y:S05]  /*0010*/  EXIT ;  /* 0x000000000000794d */ /* 0x000fea0003800000 */
.L_x_0:
[----:B------:R-:W-:-:S00]  /*0020*/  BRA `(.L_x_0) ;  /* 0xfffffffc00fc7947 */ /* 0x000fc0000383ffff */
[----:B------:R-:W-:-:S00]  /*0030*/  NOP ;  /* 0x0000000000007918 */ /* 0x000fc00000000000 */
        /* <DEDUP_REMOVED lines=12> */
.L_x_1:


//--------------------- .nv.shared.reserved.0     --------------------------
	.section	.nv.shared.reserved.0,"aw",@nobits
	.weak		__nv_reservedSMEM_offset_0_alias
	.size		__nv_reservedSMEM_offset_0_alias, 0, 64
	.other		__nv_reservedSMEM_offset_0_alias,@"STO_CUDA_RESERVED_SHARED STV_DEFAULT"
__nv_reservedSMEM_offset_0_alias:
	.zero		0
	.zero		64


//--------------------- .nv.constant0._Z28sfem_adjoint_mini_tet_kerneli --------------------------
	.section	.nv.constant0._Z28sfem_adjoint_mini_tet_kerneli,"a",@progbits
	.sectionflags	@""
	.align	4
.nv.constant0._Z28sfem_adjoint_mini_tet_kerneli:
	.zero		900


//--------------------- SYMBOLS --------------------------

	.type		.nv.reservedSmem.offset0,@object
	.size		.nv.reservedSmem.offset0,0x4
